//
// Generated by NVIDIA NVVM Compiler
//
// Compiler Build ID: CL-36424714
// Cuda compilation tools, release 13.0, V13.0.88
// Based on NVVM 20.0.0
//

.version 9.0
.target sm_100
.address_size 64

	// .globl	_Z10vector_mulPiS_S_
// _ZZ10vector_mulPiS_S_E3s_a has been demoted
// _ZZ10vector_mulPiS_S_E3s_b has been demoted

.visible .entry _Z10vector_mulPiS_S_(
	.param .u64 .ptr .align 1 _Z10vector_mulPiS_S__param_0,
	.param .u64 .ptr .align 1 _Z10vector_mulPiS_S__param_1,
	.param .u64 .ptr .align 1 _Z10vector_mulPiS_S__param_2
)
{
	.reg .pred 	%p<2>;
	.reg .b32 	%r<137>;
	.reg .b64 	%rd<13>;
	// demoted variable
	.shared .align 4 .b8 _ZZ10vector_mulPiS_S_E3s_a[4096];
	// demoted variable
	.shared .align 4 .b8 _ZZ10vector_mulPiS_S_E3s_b[4096];
	ld.param.u64 	%rd4, [_Z10vector_mulPiS_S__param_0];
	ld.param.u64 	%rd5, [_Z10vector_mulPiS_S__param_1];
	ld.param.u64 	%rd3, [_Z10vector_mulPiS_S__param_2];
	cvta.to.global.u64 	%rd1, %rd5;
	cvta.to.global.u64 	%rd2, %rd4;
	mov.u32 	%r19, %ctaid.x;
	mov.u32 	%r20, %ntid.x;
	mov.u32 	%r21, %tid.x;
	mad.lo.s32 	%r1, %r19, %r20, %r21;
	mov.u32 	%r22, %ctaid.y;
	mov.u32 	%r23, %ntid.y;
	mov.u32 	%r24, %tid.y;
	mad.lo.s32 	%r2, %r22, %r23, %r24;
	mov.u32 	%r25, %nctaid.x;
	shl.b32 	%r26, %r24, 7;
	mov.u32 	%r27, _ZZ10vector_mulPiS_S_E3s_a;
	add.s32 	%r3, %r27, %r26;
	shl.b32 	%r28, %r21, 2;
	add.s32 	%r4, %r3, %r28;
	shl.b32 	%r29, %r19, 5;
	mov.u32 	%r30, _ZZ10vector_mulPiS_S_E3s_b;
	add.s32 	%r6, %r30, %r28;
	add.s32 	%r5, %r6, %r26;
	neg.s32 	%r135, %r25;
	mul.lo.s32 	%r31, %r22, 196608;
	or.b32  	%r32, %r21, %r31;
	mul.lo.s32 	%r33, %r24, 6144;
	add.s32 	%r134, %r32, %r33;
	or.b32  	%r34, %r21, %r33;
	add.s32 	%r133, %r34, %r29;
	mov.b32 	%r136, 0;
$L__BB0_1:
	mul.wide.u32 	%rd6, %r134, 4;
	add.s64 	%rd7, %rd2, %rd6;
	ld.global.u32 	%r35, [%rd7];
	st.shared.u32 	[%r4], %r35;
	mul.wide.u32 	%rd8, %r133, 4;
	add.s64 	%rd9, %rd1, %rd8;
	ld.global.u32 	%r36, [%rd9];
	st.shared.u32 	[%r5], %r36;
	bar.sync 	0;
	ld.shared.u32 	%r37, [%r3];
	ld.shared.u32 	%r38, [%r6];
	mad.lo.s32 	%r39, %r38, %r37, %r136;
	ld.shared.u32 	%r40, [%r3+4];
	ld.shared.u32 	%r41, [%r6+128];
	mad.lo.s32 	%r42, %r41, %r40, %r39;
	ld.shared.u32 	%r43, [%r3+8];
	ld.shared.u32 	%r44, [%r6+256];
	mad.lo.s32 	%r45, %r44, %r43, %r42;
	ld.shared.u32 	%r46, [%r3+12];
	ld.shared.u32 	%r47, [%r6+384];
	mad.lo.s32 	%r48, %r47, %r46, %r45;
	ld.shared.u32 	%r49, [%r3+16];
	ld.shared.u32 	%r50, [%r6+512];
	mad.lo.s32 	%r51, %r50, %r49, %r48;
	ld.shared.u32 	%r52, [%r3+20];
	ld.shared.u32 	%r53, [%r6+640];
	mad.lo.s32 	%r54, %r53, %r52, %r51;
	ld.shared.u32 	%r55, [%r3+24];
	ld.shared.u32 	%r56, [%r6+768];
	mad.lo.s32 	%r57, %r56, %r55, %r54;
	ld.shared.u32 	%r58, [%r3+28];
	ld.shared.u32 	%r59, [%r6+896];
	mad.lo.s32 	%r60, %r59, %r58, %r57;
	ld.shared.u32 	%r61, [%r3+32];
	ld.shared.u32 	%r62, [%r6+1024];
	mad.lo.s32 	%r63, %r62, %r61, %r60;
	ld.shared.u32 	%r64, [%r3+36];
	ld.shared.u32 	%r65, [%r6+1152];
	mad.lo.s32 	%r66, %r65, %r64, %r63;
	ld.shared.u32 	%r67, [%r3+40];
	ld.shared.u32 	%r68, [%r6+1280];
	mad.lo.s32 	%r69, %r68, %r67, %r66;
	ld.shared.u32 	%r70, [%r3+44];
	ld.shared.u32 	%r71, [%r6+1408];
	mad.lo.s32 	%r72, %r71, %r70, %r69;
	ld.shared.u32 	%r73, [%r3+48];
	ld.shared.u32 	%r74, [%r6+1536];
	mad.lo.s32 	%r75, %r74, %r73, %r72;
	ld.shared.u32 	%r76, [%r3+52];
	ld.shared.u32 	%r77, [%r6+1664];
	mad.lo.s32 	%r78, %r77, %r76, %r75;
	ld.shared.u32 	%r79, [%r3+56];
	ld.shared.u32 	%r80, [%r6+1792];
	mad.lo.s32 	%r81, %r80, %r79, %r78;
	ld.shared.u32 	%r82, [%r3+60];
	ld.shared.u32 	%r83, [%r6+1920];
	mad.lo.s32 	%r84, %r83, %r82, %r81;
	ld.shared.u32 	%r85, [%r3+64];
	ld.shared.u32 	%r86, [%r6+2048];
	mad.lo.s32 	%r87, %r86, %r85, %r84;
	ld.shared.u32 	%r88, [%r3+68];
	ld.shared.u32 	%r89, [%r6+2176];
	mad.lo.s32 	%r90, %r89, %r88, %r87;
	ld.shared.u32 	%r91, [%r3+72];
	ld.shared.u32 	%r92, [%r6+2304];
	mad.lo.s32 	%r93, %r92, %r91, %r90;
	ld.shared.u32 	%r94, [%r3+76];
	ld.shared.u32 	%r95, [%r6+2432];
	mad.lo.s32 	%r96, %r95, %r94, %r93;
	ld.shared.u32 	%r97, [%r3+80];
	ld.shared.u32 	%r98, [%r6+2560];
	mad.lo.s32 	%r99, %r98, %r97, %r96;
	ld.shared.u32 	%r100, [%r3+84];
	ld.shared.u32 	%r101, [%r6+2688];
	mad.lo.s32 	%r102, %r101, %r100, %r99;
	ld.shared.u32 	%r103, [%r3+88];
	ld.shared.u32 	%r104, [%r6+2816];
	mad.lo.s32 	%r105, %r104, %r103, %r102;
	ld.shared.u32 	%r106, [%r3+92];
	ld.shared.u32 	%r107, [%r6+2944];
	mad.lo.s32 	%r108, %r107, %r106, %r105;
	ld.shared.u32 	%r109, [%r3+96];
	ld.shared.u32 	%r110, [%r6+3072];
	mad.lo.s32 	%r111, %r110, %r109, %r108;
	ld.shared.u32 	%r112, [%r3+100];
	ld.shared.u32 	%r113, [%r6+3200];
	mad.lo.s32 	%r114, %r113, %r112, %r111;
	ld.shared.u32 	%r115, [%r3+104];
	ld.shared.u32 	%r116, [%r6+3328];
	mad.lo.s32 	%r117, %r116, %r115, %r114;
	ld.shared.u32 	%r118, [%r3+108];
	ld.shared.u32 	%r119, [%r6+3456];
	mad.lo.s32 	%r120, %r119, %r118, %r117;
	ld.shared.u32 	%r121, [%r3+112];
	ld.shared.u32 	%r122, [%r6+3584];
	mad.lo.s32 	%r123, %r122, %r121, %r120;
	ld.shared.u32 	%r124, [%r3+116];
	ld.shared.u32 	%r125, [%r6+3712];
	mad.lo.s32 	%r126, %r125, %r124, %r123;
	ld.shared.u32 	%r127, [%r3+120];
	ld.shared.u32 	%r128, [%r6+3840];
	mad.lo.s32 	%r129, %r128, %r127, %r126;
	ld.shared.u32 	%r130, [%r3+124];
	ld.shared.u32 	%r131, [%r6+3968];
	mad.lo.s32 	%r136, %r131, %r130, %r129;
	bar.sync 	0;
	add.s32 	%r135, %r135, 1;
	setp.ne.s32 	%p1, %r135, 0;
	add.s32 	%r134, %r134, 32;
	add.s32 	%r133, %r133, 196608;
	@%p1 bra 	$L__BB0_1;
	cvta.to.global.u64 	%rd10, %rd3;
	mad.lo.s32 	%r132, %r2, 6144, %r1;
	mul.wide.s32 	%rd11, %r132, 4;
	add.s64 	%rd12, %rd10, %rd11;
	st.global.u32 	[%rd12], %r136;
	ret;

}


// ===== COMPILED SASS (sm_100) =====

	.target	sm_100

	.elftype	@"ET_EXEC"


//--------------------- .note.nv.tkinfo           --------------------------
	.section	.note.nv.tkinfo,"",@"SHT_NOTE"
	.sectionflags	@"SHF_NOTE_NV_TKINFO"
	.tkinfo
        /*0018*/ 	.word	0x00000002
        /*0030*/ 	.string	""
        /*0030*/ 	.string	"ptxas"
        /*0030*/ 	.string	"Cuda compilation tools, release 13.0, V13.0.88"
        /*0030*/ 	.string	"Build cuda_13.0.r13.0/compiler.36424714_0"
        /*0030*/ 	.string	"-arch sm_100 -m 64 "



//--------------------- .note.nv.cuinfo           --------------------------
	.section	.note.nv.cuinfo,"",@"SHT_NOTE"
	.sectionflags	@"SHF_NOTE_NV_CUINFO"
        /*0018*/ 	.short	0x0002
        /*001a*/ 	.short	0x0064
        /*001c*/ 	.short	0x0082
	.zero		2


//--------------------- .nv.info                  --------------------------
	.section	.nv.info,"",@"SHT_CUDA_INFO"
	.align	4


	//----- nvinfo : EIATTR_REGCOUNT
	.align		4
        /*0000*/ 	.byte	0x04, 0x2f
        /*0002*/ 	.short	(.L_1 - .L_0)
	.align		4
.L_0:
        /*0004*/ 	.word	index@(_Z10vector_mulPiS_S_)
        /*0008*/ 	.word	0x00000020


	//----- nvinfo : EIATTR_FRAME_SIZE
	.align		4
.L_1:
        /*000c*/ 	.byte	0x04, 0x11
        /*000e*/ 	.short	(.L_3 - .L_2)
	.align		4
.L_2:
        /*0010*/ 	.word	index@(_Z10vector_mulPiS_S_)
        /*0014*/ 	.word	0x00000000


	//----- nvinfo : EIATTR_MIN_STACK_SIZE
	.align		4
.L_3:
        /*0018*/ 	.byte	0x04, 0x12
        /*001a*/ 	.short	(.L_5 - .L_4)
	.align		4
.L_4:
        /*001c*/ 	.word	index@(_Z10vector_mulPiS_S_)
        /*0020*/ 	.word	0x00000000
.L_5:


//--------------------- .nv.compat                --------------------------
	.section	.nv.compat,"",@"SHT_CUDA_COMPAT_INFO"
	.align	4
        /*0000*/ 	.byte	0x02, 0x09, 0x00, 0x00, 0x02, 0x02, 0x01, 0x00, 0x02, 0x05, 0x05, 0x00, 0x03, 0x07, 0x01, 0x01
        /*0010*/ 	.byte	0x02, 0x03, 0x00, 0x00, 0x02, 0x06, 0x01, 0x00, 0x04, 0x0b, 0x08, 0x00, 0x09, 0x00, 0x00, 0x00
        /*0020*/ 	.byte	0x00, 0x00, 0x00, 0x00


//--------------------- .nv.info._Z10vector_mulPiS_S_ --------------------------
	.section	.nv.info._Z10vector_mulPiS_S_,"",@"SHT_CUDA_INFO"
	.sectionflags	@""
	.align	4


	//----- nvinfo : EIATTR_CUDA_API_VERSION
	.align		4
        /*0000*/ 	.byte	0x04, 0x37
        /*0002*/ 	.short	(.L_7 - .L_6)
.L_6:
        /*0004*/ 	.word	0x00000082


	//----- nvinfo : EIATTR_KPARAM_INFO
	.align		4
.L_7:
        /*0008*/ 	.byte	0x04, 0x17
        /*000a*/ 	.short	(.L_9 - .L_8)
.L_8:
        /*000c*/ 	.word	0x00000000
        /*0010*/ 	.short	0x0002
        /*0012*/ 	.short	0x0010
        /*0014*/ 	.byte	0x00, 0xf5, 0x21, 0x00


	//----- nvinfo : EIATTR_KPARAM_INFO
	.align		4
.L_9:
        /*0018*/ 	.byte	0x04, 0x17
        /*001a*/ 	.short	(.L_11 - .L_10)
.L_10:
        /*001c*/ 	.word	0x00000000
        /*0020*/ 	.short	0x0001
        /*0022*/ 	.short	0x0008
        /*0024*/ 	.byte	0x00, 0xf5, 0x21, 0x00


	//----- nvinfo : EIATTR_KPARAM_INFO
	.align		4
.L_11:
        /*0028*/ 	.byte	0x04, 0x17
        /*002a*/ 	.short	(.L_13 - .L_12)
.L_12:
        /*002c*/ 	.word	0x00000000
        /*0030*/ 	.short	0x0000
        /*0032*/ 	.short	0x0000
        /*0034*/ 	.byte	0x00, 0xf5, 0x21, 0x00


	//----- nvinfo : EIATTR_SPARSE_MMA_MASK
	.align		4
.L_13:
        /*0038*/ 	.byte	0x03, 0x50
        /*003a*/ 	.short	0x0000


	//----- nvinfo : EIATTR_MAXREG_COUNT
	.align		4
        /*003c*/ 	.byte	0x03, 0x1b
        /*003e*/ 	.short	0x00ff


	//----- nvinfo : EIATTR_NUM_BARRIERS
	.align		4
        /*0040*/ 	.byte	0x02, 0x4c
        /*0042*/ 	.byte	0x01
	.zero		1


	//----- nvinfo : EIATTR_MERCURY_ISA_VERSION
	.align		4
        /*0044*/ 	.byte	0x03, 0x5f
        /*0046*/ 	.short	0x0101


	//----- nvinfo : EIATTR_VRC_CTA_INIT_COUNT
	.align		4
        /*0048*/ 	.byte	0x02, 0x4a
	.zero		1
	.zero		1


	//----- nvinfo : EIATTR_EXIT_INSTR_OFFSETS
	.align		4
        /*004c*/ 	.byte	0x04, 0x1c
        /*004e*/ 	.short	(.L_15 - .L_14)


	//   ....[0]....
.L_14:
        /*0050*/ 	.word	0x00000770


	//----- nvinfo : EIATTR_CBANK_PARAM_SIZE
	.align		4
.L_15:
        /*0054*/ 	.byte	0x03, 0x19
        /*0056*/ 	.short	0x0018


	//----- nvinfo : EIATTR_PARAM_CBANK
	.align		4
        /*0058*/ 	.byte	0x04, 0x0a
        /*005a*/ 	.short	(.L_17 - .L_16)
	.align		4
.L_16:
        /*005c*/ 	.word	index@(.nv.constant0._Z10vector_mulPiS_S_)
        /*0060*/ 	.short	0x0380
        /*0062*/ 	.short	0x0018


	//----- nvinfo : EIATTR_SW_WAR
	.align		4
.L_17:
        /*0064*/ 	.byte	0x04, 0x36
        /*0066*/ 	.short	(.L_19 - .L_18)
.L_18:
        /*0068*/ 	.word	0x00000008
.L_19:


//--------------------- .nv.callgraph             --------------------------
	.section	.nv.callgraph,"",@"SHT_CUDA_CALLGRAPH"
	.align	4
	.sectionentsize	8
	.align		4
        /*0000*/ 	.word	0x00000000
	.align		4
        /*0004*/ 	.word	0xffffffff
	.align		4
        /*0008*/ 	.word	0x00000000
	.align		4
        /*000c*/ 	.word	0xfffffffe
	.align		4
        /*0010*/ 	.word	0x00000000
	.align		4
        /*0014*/ 	.word	0xfffffffd
	.align		4
        /*0018*/ 	.word	0x00000000
	.align		4
        /*001c*/ 	.word	0xfffffffc


//--------------------- .text._Z10vector_mulPiS_S_ --------------------------
	.section	.text._Z10vector_mulPiS_S_,"ax",@progbits
	.align	128
        .global         _Z10vector_mulPiS_S_
        .type           _Z10vector_mulPiS_S_,@function
        .size           _Z10vector_mulPiS_S_,(.L_x_2 - _Z10vector_mulPiS_S_)
        .other          _Z10vector_mulPiS_S_,@"STO_CUDA_ENTRY STV_DEFAULT"
_Z10vector_mulPiS_S_:
.text._Z10vector_mulPiS_S_:
[----:B------:R-:W-:Y:S01]  /*0000*/  LDC R1, c[0x0][0x37c] ;  /* 0x0000df00ff017b82 */ /* 0x000fe20000000800 */
[----:B------:R-:W0:Y:S07]  /*0010*/  S2R R9, SR_TID.Y ;  /* 0x0000000000097919 */ /* 0x000e2e0000002200 */
[----:B------:R-:W1:Y:S01]  /*0020*/  S2UR UR12, SR_CTAID.Y ;  /* 0x00000000000c79c3 */ /* 0x000e620000002600 */
[----:B------:R-:W2:Y:S01]  /*0030*/  LDCU UR9, c[0x0][0x360] ;  /* 0x00006c00ff0977ac */ /* 0x000ea20008000800 */
[----:B------:R-:W-:Y:S01]  /*0040*/  HFMA2 R23, -RZ, RZ, 0, 0 ;  /* 0x00000000ff177431 */ /* 0x000fe200000001ff */
[----:B------:R-:W3:Y:S01]  /*0050*/  S2R R8, SR_TID.X ;  /* 0x0000000000087919 */ /* 0x000ee20000002100 */
[----:B------:R-:W-:Y:S01]  /*0060*/  UMOV UR4, 0x400 ;  /* 0x0000040000047882 */ /* 0x000fe20000000000 */
[----:B------:R-:W4:Y:S01]  /*0070*/  LDCU.64 UR10, c[0x0][0x358] ;  /* 0x00006b00ff0a77ac */ /* 0x000f220008000a00 */
[----:B------:R-:W2:Y:S02]  /*0080*/  S2R R5, SR_CTAID.X ;  /* 0x0000000000057919 */ /* 0x000ea40000002500 */
[----:B------:R-:W5:Y:S01]  /*0090*/  S2UR UR6, SR_CgaCtaId ;  /* 0x00000000000679c3 */ /* 0x000f620000008800 */
[----:B------:R-:W-:-:S07]  /*00a0*/  UIADD3 UR5, UPT, UPT, UR4, 0x1000, URZ ;  /* 0x0000100004057890 */ /* 0x000fce000fffe0ff */
[----:B------:R-:W4:Y:S01]  /*00b0*/  LDC R7, c[0x0][0x364] ;  /* 0x0000d900ff077b82 */ /* 0x000f220000000800 */
[----:B------:R-:W4:Y:S07]  /*00c0*/  LDCU UR7, c[0x0][0x370] ;  /* 0x00006e00ff0777ac */ /* 0x000f2e0008000800 */
[----:B------:R-:W4:Y:S01]  /*00d0*/  LDC.64 R20, c[0x0][0x380] ;  /* 0x0000e000ff147b82 */ /* 0x000f220000000a00 */
[----:B-1----:R-:W-:Y:S01]  /*00e0*/  UIMAD UR8, UR12, 0x30000, URZ ;  /* 0x000300000c0878a4 */ /* 0x002fe2000f8e02ff */
[----:B0-----:R-:W-:-:S06]  /*00f0*/  IMAD R3, R9, 0x1800, RZ ;  /* 0x0000180009037824 */ /* 0x001fcc00078e02ff */
[----:B------:R-:W0:Y:S01]  /*0100*/  LDC.64 R18, c[0x0][0x388] ;  /* 0x0000e200ff127b82 */ /* 0x000e220000000a00 */
[----:B-----5:R-:W-:Y:S02]  /*0110*/  ULEA UR4, UR6, UR4, 0x18 ;  /* 0x0000000406047291 */ /* 0x020fe4000f8ec0ff */
[----:B------:R-:W-:Y:S01]  /*0120*/  ULEA UR5, UR6, UR5, 0x18 ;  /* 0x0000000506057291 */ /* 0x000fe2000f8ec0ff */
[C---:B---3--:R-:W-:Y:S02]  /*0130*/  LOP3.LUT R2, R8.reuse, UR8, RZ, 0xfc, !PT ;  /* 0x0000000808027c12 */ /* 0x048fe4000f8efcff */
[CC--:B------:R-:W-:Y:S01]  /*0140*/  LOP3.LUT R0, R8.reuse, R3.reuse, RZ, 0xfc, !PT ;  /* 0x0000000308007212 */ /* 0x0c0fe200078efcff */
[----:B--2---:R-:W-:Y:S01]  /*0150*/  IMAD R16, R5, UR9, R8 ;  /* 0x0000000905107c24 */ /* 0x004fe2000f8e0208 */
[----:B------:R-:W-:Y:S01]  /*0160*/  LEA R6, R9, UR4, 0x7 ;  /* 0x0000000409067c11 */ /* 0x000fe2000f8e38ff */
[----:B----4-:R-:W-:Y:S01]  /*0170*/  IMAD R7, R7, UR12, R9 ;  /* 0x0000000c07077c24 */ /* 0x010fe2000f8e0209 */
[----:B------:R-:W-:Y:S01]  /*0180*/  LEA R4, R8, UR5, 0x2 ;  /* 0x0000000508047c11 */ /* 0x000fe2000f8e10ff */
[----:B------:R-:W-:Y:S01]  /*0190*/  UIADD3 UR4, UPT, UPT, -UR7, URZ, URZ ;  /* 0x000000ff07047290 */ /* 0x000fe2000fffe1ff */
[----:B------:R-:W-:-:S02]  /*01a0*/  IADD3 R2, PT, PT, R2, R3, RZ ;  /* 0x0000000302027210 */ /* 0x000fc40007ffe0ff */
[----:B------:R-:W-:Y:S02]  /*01b0*/  LEA R0, R5, R0, 0x5 ;  /* 0x0000000005007211 */ /* 0x000fe400078e28ff */
[----:B------:R-:W-:Y:S02]  /*01c0*/  LEA R5, R8, R6, 0x2 ;  /* 0x0000000608057211 */ /* 0x000fe400078e10ff */
[----:B------:R-:W-:-:S07]  /*01d0*/  LEA R3, R9, R4, 0x7 ;  /* 0x0000000409037211 */ /* 0x000fce00078e38ff */
.L_x_0:
[----:B------:R-:W-:-:S04]  /*01e0*/  IMAD.WIDE.U32 R8, R2, 0x4, R20 ;  /* 0x0000000402087825 */ /* 0x000fc800078e0014 */
[----:B0-----:R-:W-:Y:S01]  /*01f0*/  IMAD.WIDE.U32 R26, R0, 0x4, R18 ;  /* 0x00000004001a7825 */ /* 0x001fe200078e0012 */
[----:B------:R-:W2:Y:S05]  /*0200*/  LDG.E R22, desc[UR10][R8.64] ;  /* 0x0000000a08167981 */ /* 0x000eaa000c1e1900 */
[----:B------:R-:W3:Y:S01]  /*0210*/  LDG.E R26, desc[UR10][R26.64] ;  /* 0x0000000a1a1a7981 */ /* 0x000ee2000c1e1900 */
[----:B------:R-:W-:Y:S01]  /*0220*/  UIADD3 UR4, UPT, UPT, UR4, 0x1, URZ ;  /* 0x0000000104047890 */ /* 0x000fe2000fffe0ff */
[----:B------:R-:W-:Y:S02]  /*0230*/  IADD3 R2, PT, PT, R2, 0x20, RZ ;  /* 0x0000002002027810 */ /* 0x000fe40007ffe0ff */
[----:B------:R-:W-:Y:S01]  /*0240*/  IADD3 R0, PT, PT, R0, 0x30000, RZ ;  /* 0x0003000000007810 */ /* 0x000fe20007ffe0ff */
[----:B------:R-:W-:Y:S01]  /*0250*/  UISETP.NE.AND UP0, UPT, UR4, URZ, UPT ;  /* 0x000000ff0400728c */ /* 0x000fe2000bf05270 */
[----:B--2---:R-:W-:Y:S04]  /*0260*/  STS [R5], R22 ;  /* 0x0000001605007388 */ /* 0x004fe80000000800 */
[----:B---3--:R-:W-:Y:S01]  /*0270*/  STS [R3], R26 ;  /* 0x0000001a03007388 */ /* 0x008fe20000000800 */
[----:B------:R-:W-:Y:S06]  /*0280*/  BAR.SYNC.DEFER_BLOCKING 0x0 ;  /* 0x0000000000007b1d */ /* 0x000fec0000010000 */
[----:B------:R-:W-:Y:S04]  /*0290*/  LDS R28, [R4] ;  /* 0x00000000041c7984 */ /* 0x000fe80000000800 */
[----:B------:R-:W0:Y:S04]  /*02a0*/  LDS.128 R12, [R6] ;  /* 0x00000000060c7984 */ /* 0x000e280000000c00 */
[----:B------:R-:W1:Y:S04]  /*02b0*/  LDS R29, [R4+0x80] ;  /* 0x00008000041d7984 */ /* 0x000e680000000800 */
[----:B------:R-:W2:Y:S04]  /*02c0*/  LDS R25, [R4+0x100] ;  /* 0x0001000004197984 */ /* 0x000ea80000000800 */
[----:B------:R-:W3:Y:S04]  /*02d0*/  LDS R24, [R4+0x180] ;  /* 0x0001800004187984 */ /* 0x000ee80000000800 */
[----:B------:R-:W-:Y:S04]  /*02e0*/  LDS R17, [R4+0x200] ;  /* 0x0002000004117984 */ /* 0x000fe80000000800 */
[----:B------:R-:W4:Y:S04]  /*02f0*/  LDS.128 R8, [R6+0x10] ;  /* 0x0000100006087984 */ /* 0x000f280000000c00 */
[----:B------:R-:W5:Y:S04]  /*0300*/  LDS R22, [R4+0x280] ;  /* 0x0002800004167984 */ /* 0x000f680000000800 */
[----:B------:R-:W-:Y:S04]  /*0310*/  LDS R26, [R4+0x380] ;  /* 0x00038000041a7984 */ /* 0x000fe80000000800 */
[----:B------:R-:W-:Y:S01]  /*0320*/  LDS R27, [R4+0x900] ;  /* 0x00090000041b7984 */ /* 0x000fe20000000800 */
[----:B0-----:R-:W-:-:S03]  /*0330*/  IMAD R12, R12, R28, R23 ;  /* 0x0000001c0c0c7224 */ /* 0x001fc600078e0217 */
[----:B------:R-:W0:Y:S01]  /*0340*/  LDS R23, [R4+0x300] ;  /* 0x0003000004177984 */ /* 0x000e220000000800 */
[----:B-1----:R-:W-:-:S03]  /*0350*/  IMAD R12, R29, R13, R12 ;  /* 0x0000000d1d0c7224 */ /* 0x002fc600078e020c */
[----:B------:R-:W-:Y:S01]  /*0360*/  LDS R28, [R4+0x580] ;  /* 0x00058000041c7984 */ /* 0x000fe20000000800 */
[----:B--2---:R-:W-:-:S03]  /*0370*/  IMAD R12, R25, R14, R12 ;  /* 0x0000000e190c7224 */ /* 0x004fc600078e020c */
[----:B------:R-:W-:Y:S01]  /*0380*/  LDS R25, [R4+0x400] ;  /* 0x0004000004197984 */ /* 0x000fe20000000800 */
[----:B---3--:R-:W-:-:S03]  /*0390*/  IMAD R24, R24, R15, R12 ;  /* 0x0000000f18187224 */ /* 0x008fc600078e020c */
[----:B------:R-:W1:Y:S01]  /*03a0*/  LDS.128 R12, [R6+0x20] ;  /* 0x00002000060c7984 */ /* 0x000e620000000c00 */
[----:B----4-:R-:W-:-:S03]  /*03b0*/  IMAD R8, R8, R17, R24 ;  /* 0x0000001108087224 */ /* 0x010fc600078e0218 */
[----:B------:R-:W2:Y:S01]  /*03c0*/  LDS R24, [R4+0x480] ;  /* 0x0004800004187984 */ /* 0x000ea20000000800 */
[----:B-----5:R-:W-:-:S03]  /*03d0*/  IMAD R8, R22, R9, R8 ;  /* 0x0000000916087224 */ /* 0x020fc600078e0208 */
[----:B------:R-:W3:Y:S04]  /*03e0*/  LDS R17, [R4+0x500] ;  /* 0x0005000004117984 */ /* 0x000ee80000000800 */
[----:B------:R-:W-:Y:S01]  /*03f0*/  LDS R22, [R4+0x680] ;  /* 0x0006800004167984 */ /* 0x000fe20000000800 */
[----:B0-----:R-:W-:-:S03]  /*0400*/  IMAD R8, R23, R10, R8 ;  /* 0x0000000a17087224 */ /* 0x001fc600078e0208 */
[----:B------:R-:W-:Y:S01]  /*0410*/  LDS R23, [R4+0x600] ;  /* 0x0006000004177984 */ /* 0x000fe20000000800 */
[----:B------:R-:W-:-:S03]  /*0420*/  IMAD R26, R26, R11, R8 ;  /* 0x0000000b1a1a7224 */ /* 0x000fc600078e0208 */
[----:B------:R-:W0:Y:S01]  /*0430*/  LDS.128 R8, [R6+0x30] ;  /* 0x0000300006087984 */ /* 0x000e220000000c00 */
[----:B-1----:R-:W-:-:S03]  /*0440*/  IMAD R12, R12, R25, R26 ;  /* 0x000000190c0c7224 */ /* 0x002fc600078e021a */
[----:B------:R-:W1:Y:S04]  /*0450*/  LDS R25, [R4+0x700] ;  /* 0x0007000004197984 */ /* 0x000e680000000800 */
[----:B------:R-:W4:Y:S01]  /*0460*/  LDS R26, [R4+0x780] ;  /* 0x00078000041a7984 */ /* 0x000f220000000800 */
[----:B--2---:R-:W-:-:S03]  /*0470*/  IMAD R12, R24, R13, R12 ;  /* 0x0000000d180c7224 */ /* 0x004fc600078e020c */
[----:B------:R-:W-:Y:S01]  /*0480*/  LDS R24, [R4+0x880] ;  /* 0x0008800004187984 */ /* 0x000fe20000000800 */
[----:B---3--:R-:W-:-:S03]  /*0490*/  IMAD R12, R17, R14, R12 ;  /* 0x0000000e110c7224 */ /* 0x008fc600078e020c */
[----:B------:R-:W-:Y:S01]  /*04a0*/  LDS R17, [R4+0x800] ;  /* 0x0008000004117984 */ /* 0x000fe20000000800 */
[----:B------:R-:W-:-:S03]  /*04b0*/  IMAD R28, R28, R15, R12 ;  /* 0x0000000f1c1c7224 */ /* 0x000fc600078e020c */
[----:B------:R-:W2:Y:S01]  /*04c0*/  LDS.128 R12, [R6+0x40] ;  /* 0x00004000060c7984 */ /* 0x000ea20000000c00 */
[----:B0-----:R-:W-:-:S03]  /*04d0*/  IMAD R8, R8, R23, R28 ;  /* 0x0000001708087224 */ /* 0x001fc600078e021c */
[----:B------:R-:W0:Y:S01]  /*04e0*/  LDS R28, [R4+0x980] ;  /* 0x00098000041c7984 */ /* 0x000e220000000800 */
[----:B------:R-:W-:-:S03]  /*04f0*/  IMAD R8, R22, R9, R8 ;  /* 0x0000000916087224 */ /* 0x000fc600078e0208 */
[----:B------:R-:W-:Y:S01]  /*0500*/  LDS R23, [R4+0xa00] ;  /* 0x000a000004177984 */ /* 0x000fe20000000800 */
[----:B-1----:R-:W-:-:S03]  /*0510*/  IMAD R8, R25, R10, R8 ;  /* 0x0000000a19087224 */ /* 0x002fc600078e0208 */
[----:B------:R-:W-:Y:S01]  /*0520*/  LDS R22, [R4+0xa80] ;  /* 0x000a800004167984 */ /* 0x000fe20000000800 */
[----:B----4-:R-:W-:-:S03]  /*0530*/  IMAD R26, R26, R11, R8 ;  /* 0x0000000b1a1a7224 */ /* 0x010fc600078e0208 */
[----:B------:R-:W1:Y:S04]  /*0540*/  LDS.128 R8, [R6+0x50] ;  /* 0x0000500006087984 */ /* 0x000e680000000c00 */
[----:B------:R-:W-:Y:S01]  /*0550*/  LDS R25, [R4+0xc00] ;  /* 0x000c000004197984 */ /* 0x000fe20000000800 */
[----:B--2---:R-:W-:-:S03]  /*0560*/  IMAD R12, R12, R17, R26 ;  /* 0x000000110c0c7224 */ /* 0x004fc600078e021a */
[----:B------:R-:W2:Y:S01]  /*0570*/  LDS R17, [R4+0xb00] ;  /* 0x000b000004117984 */ /* 0x000ea20000000800 */
[----:B------:R-:W-:-:S03]  /*0580*/  IMAD R12, R24, R13, R12 ;  /* 0x0000000d180c7224 */ /* 0x000fc600078e020c */
[----:B------:R-:W3:Y:S01]  /*0590*/  LDS R26, [R4+0xb80] ;  /* 0x000b8000041a7984 */ /* 0x000ee20000000800 */
[----:B------:R-:W-:-:S03]  /*05a0*/  IMAD R12, R27, R14, R12 ;  /* 0x0000000e1b0c7224 */ /* 0x000fc600078e020c */
[----:B------:R-:W-:Y:S01]  /*05b0*/  LDS R24, [R4+0xc80] ;  /* 0x000c800004187984 */ /* 0x000fe20000000800 */
[----:B0-----:R-:W-:-:S03]  /*05c0*/  IMAD R28, R28, R15, R12 ;  /* 0x0000000f1c1c7224 */ /* 0x001fc600078e020c */
[----:B------:R-:W0:Y:S01]  /*05d0*/  LDS.128 R12, [R6+0x60] ;  /* 0x00006000060c7984 */ /* 0x000e220000000c00 */
[----:B-1----:R-:W-:-:S03]  /*05e0*/  IMAD R8, R8, R23, R28 ;  /* 0x0000001708087224 */ /* 0x002fc600078e021c */
[----:B------:R-:W1:Y:S01]  /*05f0*/  LDS R23, [R4+0xd00] ;  /* 0x000d000004177984 */ /* 0x000e620000000800 */
[----:B------:R-:W-:-:S03]  /*0600*/  IMAD R8, R22, R9, R8 ;  /* 0x0000000916087224 */ /* 0x000fc600078e0208 */
[----:B------:R-:W4:Y:S01]  /*0610*/  LDS R22, [R4+0xd80] ;  /* 0x000d800004167984 */ /* 0x000f220000000800 */
[----:B--2---:R-:W-:-:S03]  /*0620*/  IMAD R8, R17, R10, R8 ;  /* 0x0000000a11087224 */ /* 0x004fc600078e0208 */
[----:B------:R-:W-:Y:S01]  /*0630*/  LDS R17, [R4+0xe00] ;  /* 0x000e000004117984 */ /* 0x000fe20000000800 */
[----:B---3--:R-:W-:-:S03]  /*0640*/  IMAD R26, R26, R11, R8 ;  /* 0x0000000b1a1a7224 */ /* 0x008fc600078e0208 */
[----:B------:R-:W2:Y:S01]  /*0650*/  LDS.128 R8, [R6+0x70] ;  /* 0x0000700006087984 */ /* 0x000ea20000000c00 */
[----:B0-----:R-:W-:-:S03]  /*0660*/  IMAD R25, R12, R25, R26 ;  /* 0x000000190c197224 */ /* 0x001fc600078e021a */
[----:B------:R-:W0:Y:S01]  /*0670*/  LDS R12, [R4+0xe80] ;  /* 0x000e8000040c7984 */ /* 0x000e220000000800 */
[----:B------:R-:W-:-:S03]  /*0680*/  IMAD R13, R24, R13, R25 ;  /* 0x0000000d180d7224 */ /* 0x000fc600078e0219 */
[----:B------:R-:W3:Y:S04]  /*0690*/  LDS R25, [R4+0xf00] ;  /* 0x000f000004197984 */ /* 0x000ee80000000800 */
[----:B------:R-:W5:Y:S01]  /*06a0*/  LDS R24, [R4+0xf80] ;  /* 0x000f800004187984 */ /* 0x000f620000000800 */
[----:B-1----:R-:W-:-:S04]  /*06b0*/  IMAD R13, R23, R14, R13 ;  /* 0x0000000e170d7224 */ /* 0x002fc800078e020d */
[----:B----4-:R-:W-:-:S04]  /*06c0*/  IMAD R13, R22, R15, R13 ;  /* 0x0000000f160d7224 */ /* 0x010fc800078e020d */
[----:B--2---:R-:W-:-:S04]  /*06d0*/  IMAD R8, R8, R17, R13 ;  /* 0x0000001108087224 */ /* 0x004fc800078e020d */
[----:B0-----:R-:W-:-:S04]  /*06e0*/  IMAD R9, R12, R9, R8 ;  /* 0x000000090c097224 */ /* 0x001fc800078e0208 */
[----:B---3--:R-:W-:-:S04]  /*06f0*/  IMAD R9, R25, R10, R9 ;  /* 0x0000000a19097224 */ /* 0x008fc800078e0209 */
[----:B-----5:R-:W-:Y:S01]  /*0700*/  IMAD R23, R24, R11, R9 ;  /* 0x0000000b18177224 */ /* 0x020fe200078e0209 */
[----:B------:R-:W-:Y:S06]  /*0710*/  BAR.SYNC.DEFER_BLOCKING 0x0 ;  /* 0x0000000000007b1d */ /* 0x000fec0000010000 */
[----:B------:R-:W-:Y:S05]  /*0720*/  BRA.U UP0, `(.L_x_0) ;  /* 0xfffffff900ac7547 */ /* 0x000fea000b83ffff */
[----:B------:R-:W0:Y:S01]  /*0730*/  LDC.64 R2, c[0x0][0x390] ;  /* 0x0000e400ff027b82 */ /* 0x000e220000000a00 */
[----:B------:R-:W-:-:S04]  /*0740*/  IMAD R7, R7, 0x1800, R16 ;  /* 0x0000180007077824 */ /* 0x000fc800078e0210 */
[----:B0-----:R-:W-:-:S05]  /*0750*/  IMAD.WIDE R2, R7, 0x4, R2 ;  /* 0x0000000407027825 */ /* 0x001fca00078e0202 */
[----:B------:R-:W-:Y:S01]  /*0760*/  STG.E desc[UR10][R2.64], R23 ;  /* 0x0000001702007986 */ /* 0x000fe2000c10190a */
[----:B------:R-:W-:Y:S05]  /*0770*/  EXIT ;  /* 0x000000000000794d */ /* 0x000fea0003800000 */
.L_x_1:
[----:B------:R-:W-:-:S00]  /*0780*/  BRA `(.L_x_1) ;  /* 0xfffffffc00fc7947 */ /* 0x000fc0000383ffff */
[----:B------:R-:W-:-:S00]  /*0790*/  NOP ;  /* 0x0000000000007918 */ /* 0x000fc00000000000 */
        /* <DEDUP_REMOVED lines=14> */
.L_x_2:


//--------------------- .nv.shared._Z10vector_mulPiS_S_ --------------------------
	.section	.nv.shared._Z10vector_mulPiS_S_,"aw",@nobits
	.sectionflags	@""
	.align	4
.nv.shared._Z10vector_mulPiS_S_:
	.zero		9216


//--------------------- .nv.shared.reserved.0     --------------------------
	.section	.nv.shared.reserved.0,"aw",@nobits
	.weak		__nv_reservedSMEM_offset_0_alias
	.size		__nv_reservedSMEM_offset_0_alias, 0, 64
	.other		__nv_reservedSMEM_offset_0_alias,@"STO_CUDA_RESERVED_SHARED STV_DEFAULT"
__nv_reservedSMEM_offset_0_alias:
	.zero		0
	.zero		64


//--------------------- .nv.constant0._Z10vector_mulPiS_S_ --------------------------
	.section	.nv.constant0._Z10vector_mulPiS_S_,"a",@progbits
	.sectionflags	@""
	.align	4
.nv.constant0._Z10vector_mulPiS_S_:
	.zero		920


//--------------------- SYMBOLS --------------------------

	.type		.nv.reservedSmem.offset0,@object
	.size		.nv.reservedSmem.offset0,0x4
	.type		.nv.reservedSmem.cap,@object
	.size		.nv.reservedSmem.cap,0x4
